	.headerflags	@"EF_CUDA_TEXMODE_UNIFIED EF_CUDA_64BIT_ADDRESS EF_CUDA_ACCELERATORS EF_CUDA_SM90 EF_CUDA_VIRTUAL_SM(EF_CUDA_SM90)"
	.elftype	@"ET_EXEC"


//--------------------- .nv.info                  --------------------------
	.section	.nv.info,"",@"SHT_CUDA_INFO"
	.align	4


	//----- nvinfo : EIATTR_REGCOUNT
	.align		4
        /*0000*/ 	.byte	0x04, 0x2f
        /*0002*/ 	.short	(.L_1 - .L_0)
	.align		4
.L_0:
        /*0004*/ 	.word	index@(triton_poi_fused_cat_0)
        /*0008*/ 	.word	0x0000001c


	//----- nvinfo : EIATTR_MIN_STACK_SIZE
	.align		4
.L_1:
        /*000c*/ 	.byte	0x04, 0x12
        /*000e*/ 	.short	(.L_3 - .L_2)
	.align		4
.L_2:
        /*0010*/ 	.word	index@(triton_poi_fused_cat_0)
        /*0014*/ 	.word	0x00000000


	//----- nvinfo : EIATTR_FRAME_SIZE
	.align		4
.L_3:
        /*0018*/ 	.byte	0x04, 0x11
        /*001a*/ 	.short	(.L_5 - .L_4)
	.align		4
.L_4:
        /*001c*/ 	.word	index@(triton_poi_fused_cat_0)
        /*0020*/ 	.word	0x00000000


	//----- nvinfo : EIATTR_MIN_STACK_SIZE
	.align		4
.L_5:
        /*0024*/ 	.byte	0x04, 0x12
        /*0026*/ 	.short	(.L_7 - .L_6)
	.align		4
.L_6:
        /*0028*/ 	.word	index@(triton_poi_fused_cat_0)
        /*002c*/ 	.word	0x00000000
.L_7:


//--------------------- .nv.info.triton_poi_fused_cat_0 --------------------------
	.section	.nv.info.triton_poi_fused_cat_0,"",@"SHT_CUDA_INFO"
	.sectionflags	@""
	.align	4


	//----- nvinfo : EIATTR_CUDA_API_VERSION
	.align		4
        /*0000*/ 	.byte	0x04, 0x37
        /*0002*/ 	.short	(.L_9 - .L_8)
.L_8:
        /*0004*/ 	.word	0x0000007c


	//----- nvinfo : EIATTR_KPARAM_INFO
	.align		4
.L_9:
        /*0008*/ 	.byte	0x04, 0x17
        /*000a*/ 	.short	(.L_11 - .L_10)
.L_10:
        /*000c*/ 	.word	0x00000000
        /*0010*/ 	.short	0x0002
        /*0012*/ 	.short	0x0010
        /*0014*/ 	.byte	0x00, 0xf0, 0x11, 0x00


	//----- nvinfo : EIATTR_KPARAM_INFO
	.align		4
.L_11:
        /*0018*/ 	.byte	0x04, 0x17
        /*001a*/ 	.short	(.L_13 - .L_12)
.L_12:
        /*001c*/ 	.word	0x00000000
        /*0020*/ 	.short	0x0001
        /*0022*/ 	.short	0x0008
        /*0024*/ 	.byte	0x00, 0xf4, 0x21, 0x00


	//----- nvinfo : EIATTR_KPARAM_INFO
	.align		4
.L_13:
        /*0028*/ 	.byte	0x04, 0x17
        /*002a*/ 	.short	(.L_15 - .L_14)
.L_14:
        /*002c*/ 	.word	0x00000000
        /*0030*/ 	.short	0x0000
        /*0032*/ 	.short	0x0000
        /*0034*/ 	.byte	0x00, 0xf4, 0x21, 0x00


	//----- nvinfo : EIATTR_SPARSE_MMA_MASK
	.align		4
.L_15:
        /*0038*/ 	.byte	0x03, 0x50
        /*003a*/ 	.short	0x0000


	//----- nvinfo : EIATTR_MAXREG_COUNT
	.align		4
        /*003c*/ 	.byte	0x03, 0x1b
        /*003e*/ 	.short	0x00ff


	//----- nvinfo : EIATTR_EXIT_INSTR_OFFSETS
	.align		4
        /*0040*/ 	.byte	0x04, 0x1c
        /*0042*/ 	.short	(.L_17 - .L_16)


	//   ....[0]....
.L_16:
        /*0044*/ 	.word	0x000004f0


	//   ....[1]....
        /*0048*/ 	.word	0x00000510


	//----- nvinfo : EIATTR_REQNTID
	.align		4
.L_17:
        /*004c*/ 	.byte	0x04, 0x10
        /*004e*/ 	.short	(.L_19 - .L_18)
.L_18:
        /*0050*/ 	.word	0x00000020
        /*0054*/ 	.word	0x00000001
        /*0058*/ 	.word	0x00000001


	//----- nvinfo : EIATTR_CBANK_PARAM_SIZE
	.align		4
.L_19:
        /*005c*/ 	.byte	0x03, 0x19
        /*005e*/ 	.short	0x0014


	//----- nvinfo : EIATTR_PARAM_CBANK
	.align		4
        /*0060*/ 	.byte	0x04, 0x0a
        /*0062*/ 	.short	(.L_21 - .L_20)
	.align		4
.L_20:
        /*0064*/ 	.word	index@(.nv.constant0.triton_poi_fused_cat_0)
        /*0068*/ 	.short	0x0210
        /*006a*/ 	.short	0x0014


	//----- nvinfo : EIATTR_SW_WAR
	.align		4
.L_21:
        /*006c*/ 	.byte	0x04, 0x36
        /*006e*/ 	.short	(.L_23 - .L_22)
.L_22:
        /*0070*/ 	.word	0x00000008
.L_23:


//--------------------- .nv.callgraph             --------------------------
	.section	.nv.callgraph,"",@"SHT_CUDA_CALLGRAPH"
	.align	4
	.sectionentsize	8
	.align		4
        /*0000*/ 	.word	0x00000000
	.align		4
        /*0004*/ 	.word	0xffffffff
	.align		4
        /*0008*/ 	.word	0x00000000
	.align		4
        /*000c*/ 	.word	0xfffffffe
	.align		4
        /*0010*/ 	.word	0x00000000
	.align		4
        /*0014*/ 	.word	0xfffffffd
	.align		4
        /*0018*/ 	.word	0x00000000
	.align		4
        /*001c*/ 	.word	0xfffffffc


//--------------------- .text.triton_poi_fused_cat_0 --------------------------
	.section	.text.triton_poi_fused_cat_0,"ax",@progbits
	.align	128
        .global         triton_poi_fused_cat_0
        .type           triton_poi_fused_cat_0,@function
        .size           triton_poi_fused_cat_0,(.L_x_1 - triton_poi_fused_cat_0)
        .other          triton_poi_fused_cat_0,@"STO_CUDA_ENTRY STV_DEFAULT"
triton_poi_fused_cat_0:
.text.triton_poi_fused_cat_0:
[----:B------:R-:W0:Y:S01]  /*0000*/  LDC R1, c[0x0][0x28] ;  /* 0x00000a00ff017b82 */ /* 0x000e220000000800 */
[----:B------:R-:W1:Y:S01]  /*0010*/  S2R R3, SR_TID.X ;  /* 0x0000000000037919 */ /* 0x000e620000002100 */
[----:B------:R-:W-:Y:S01]  /*0020*/  CS2R R22, SRZ ;  /* 0x0000000000167805 */ /* 0x000fe2000001ff00 */
[----:B------:R-:W-:Y:S01]  /*0030*/  ULDC.64 UR4, c[0x0][0x208] ;  /* 0x0000820000047ab9 */ /* 0x000fe20000000a00 */
[----:B------:R-:W-:Y:S01]  /*0040*/  CS2R R24, SRZ ;  /* 0x0000000000187805 */ /* 0x000fe2000001ff00 */
[----:B------:R-:W2:Y:S01]  /*0050*/  S2R R2, SR_CTAID.X ;  /* 0x0000000000027919 */ /* 0x000ea20000002500 */
[----:B------:R-:W-:Y:S01]  /*0060*/  CS2R R20, SRZ ;  /* 0x0000000000147805 */ /* 0x000fe2000001ff00 */
[----:B-1----:R-:W-:Y:S02]  /*0070*/  IMAD.SHL.U32 R3, R3, 0x2, RZ ;  /* 0x0000000203037824 */ /* 0x002fe400078e00ff */
[----:B--2---:R-:W-:Y:S01]  /*0080*/  IMAD.SHL.U32 R0, R2, 0x40, RZ ;  /* 0x0000004002007824 */ /* 0x004fe200078e00ff */
[----:B------:R-:W-:-:S04]  /*0090*/  SHF.R.S32.HI R5, RZ, 0x19, R2 ;  /* 0x00000019ff057819 */ /* 0x000fc80000011402 */
[----:B------:R-:W-:Y:S02]  /*00a0*/  LOP3.LUT R2, R0, 0x2, R3, 0xf8, !PT ;  /* 0x0000000200027812 */ /* 0x000fe400078ef803 */
[----:B------:R-:W-:Y:S02]  /*00b0*/  LOP3.LUT R0, R0, 0x3e, R3, 0xf8, !PT ;  /* 0x0000003e00007812 */ /* 0x000fe400078ef803 */
[----:B------:R-:W-:Y:S02]  /*00c0*/  SGXT R5, R5, 0x1 ;  /* 0x000000010505781a */ /* 0x000fe40000000200 */
[----:B------:R-:W-:Y:S02]  /*00d0*/  LOP3.LUT R2, R2, 0x1, RZ, 0xfc, !PT ;  /* 0x0000000102027812 */ /* 0x000fe400078efcff */
[----:B------:R-:W-:Y:S02]  /*00e0*/  SHF.R.S32.HI R3, RZ, 0x1f, R0 ;  /* 0x0000001fff037819 */ /* 0x000fe40000011400 */
[----:B------:R-:W-:-:S02]  /*00f0*/  LEA.HI R5, R5, R2, RZ, 0x2 ;  /* 0x0000000205057211 */ /* 0x000fc400078f10ff */
[----:B------:R-:W-:Y:S02]  /*0100*/  LEA.HI R3, R3, R0, RZ, 0x2 ;  /* 0x0000000003037211 */ /* 0x000fe400078f10ff */
[----:B------:R-:W-:Y:S02]  /*0110*/  LOP3.LUT R7, R5, 0x3fffffc4, RZ, 0xc0, !PT ;  /* 0x3fffffc405077812 */ /* 0x000fe400078ec0ff */
[C---:B------:R-:W-:Y:S01]  /*0120*/  LOP3.LUT R5, R3.reuse, 0x3ffffffc, RZ, 0xc0, !PT ;  /* 0x3ffffffc03057812 */ /* 0x040fe200078ec0ff */
[----:B------:R-:W-:Y:S01]  /*0130*/  IMAD.SHL.U32 R4, R3, 0x4, RZ ;  /* 0x0000000403047824 */ /* 0x000fe200078e00ff */
[----:B------:R-:W-:Y:S01]  /*0140*/  LOP3.LUT R6, R0, 0xfffffff0, RZ, 0xc0, !PT ;  /* 0xfffffff000067812 */ /* 0x000fe200078ec0ff */
[----:B------:R-:W-:Y:S01]  /*0150*/  IMAD.IADD R7, R2, 0x1, -R7 ;  /* 0x0000000102077824 */ /* 0x000fe200078e0a07 */
[----:B------:R-:W-:Y:S01]  /*0160*/  ISETP.GE.AND P1, PT, R0, 0x10, PT ;  /* 0x000000100000780c */ /* 0x000fe20003f26270 */
[----:B------:R-:W1:Y:S01]  /*0170*/  LDC.64 R2, c[0x0][0x210] ;  /* 0x00008400ff027b82 */ /* 0x000e620000000a00 */
[----:B------:R-:W-:Y:S01]  /*0180*/  LOP3.LUT R4, R4, 0xfffffff0, RZ, 0xc0, !PT ;  /* 0xfffffff004047812 */ /* 0x000fe200078ec0ff */
[----:B------:R-:W-:Y:S01]  /*0190*/  IMAD.IADD R5, R0, 0x1, -R5 ;  /* 0x0000000100057824 */ /* 0x000fe200078e0a05 */
[----:B------:R-:W-:-:S02]  /*01a0*/  ISETP.NE.AND P4, PT, R6, 0x20, PT ;  /* 0x000000200600780c */ /* 0x000fc40003f85270 */
[----:B------:R-:W-:Y:S01]  /*01b0*/  ISETP.NE.AND P0, PT, R6, 0x10, PT ;  /* 0x000000100600780c */ /* 0x000fe20003f05270 */
[----:B------:R-:W-:Y:S01]  /*01c0*/  VIADD R12, R4, 0xffffff80 ;  /* 0xffffff80040c7836 */ /* 0x000fe20000000000 */
[----:B------:R-:W-:Y:S01]  /*01d0*/  ISETP.NE.AND P3, PT, R6, 0x30, PT ;  /* 0x000000300600780c */ /* 0x000fe20003f65270 */
[--C-:B------:R-:W-:Y:S01]  /*01e0*/  IMAD R9, R5, 0x4, R4.reuse ;  /* 0x0000000405097824 */ /* 0x100fe200078e0204 */
[----:B------:R-:W-:Y:S01]  /*01f0*/  ISETP.LT.AND P5, PT, R0, 0x40, !P4 ;  /* 0x000000400000780c */ /* 0x000fe200067a1270 */
[----:B------:R-:W-:Y:S01]  /*0200*/  VIADD R6, R4, 0xffffffc0 ;  /* 0xffffffc004067836 */ /* 0x000fe20000000000 */
[----:B------:R-:W-:Y:S01]  /*0210*/  ISETP.LT.AND P2, PT, R0, 0x40, !P0 ;  /* 0x000000400000780c */ /* 0x000fe20004741270 */
[----:B------:R-:W-:Y:S02]  /*0220*/  IMAD R11, R7, 0x4, R4 ;  /* 0x00000004070b7824 */ /* 0x000fe400078e0204 */
[----:B------:R-:W-:Y:S02]  /*0230*/  VIADD R4, R4, 0xffffff40 ;  /* 0xffffff4004047836 */ /* 0x000fe40000000000 */
[----:B------:R-:W-:-:S02]  /*0240*/  IMAD R13, R5, 0x4, R12 ;  /* 0x00000004050d7824 */ /* 0x000fc400078e020c */
[----:B------:R-:W-:Y:S02]  /*0250*/  IMAD R12, R7, 0x4, R12 ;  /* 0x00000004070c7824 */ /* 0x000fe400078e020c */
[----:B------:R-:W-:Y:S02]  /*0260*/  IMAD R14, R5, 0x4, R4 ;  /* 0x00000004050e7824 */ /* 0x000fe400078e0204 */
[----:B------:R-:W-:Y:S02]  /*0270*/  VIADD R13, R13, 0x2 ;  /* 0x000000020d0d7836 */ /* 0x000fe40000000000 */
[----:B------:R-:W-:Y:S02]  /*0280*/  VIADD R15, R12, 0x2 ;  /* 0x000000020c0f7836 */ /* 0x000fe40000000000 */
[----:B------:R-:W-:Y:S02]  /*0290*/  VIADD R17, R14, 0x3 ;  /* 0x000000030e117836 */ /* 0x000fe40000000000 */
[----:B-1----:R-:W-:-:S04]  /*02a0*/  IMAD.WIDE R14, R15, 0x4, R2 ;  /* 0x000000040f0e7825 */ /* 0x002fc800078e0202 */
[----:B------:R-:W-:Y:S01]  /*02b0*/  IMAD.WIDE R12, R13, 0x4, R2 ;  /* 0x000000040d0c7825 */ /* 0x000fe200078e0202 */
[----:B------:R-:W2:Y:S03]  /*02c0*/  @P5 LDG.E.EL R23, desc[UR4][R14.64] ;  /* 0x000000040e175981 */ /* 0x000ea6000c2e1900 */
[--C-:B------:R-:W-:Y:S01]  /*02d0*/  IMAD R8, R5, 0x4, R6.reuse ;  /* 0x0000000405087824 */ /* 0x100fe200078e0206 */
[----:B------:R-:W3:Y:S01]  /*02e0*/  @P5 LDG.E.EL R22, desc[UR4][R12.64] ;  /* 0x000000040c165981 */ /* 0x000ee2000c2e1900 */
[C---:B------:R-:W-:Y:S02]  /*02f0*/  IMAD R10, R7.reuse, 0x4, R6 ;  /* 0x00000004070a7824 */ /* 0x040fe400078e0206 */
[----:B------:R-:W-:Y:S02]  /*0300*/  IMAD R16, R7, 0x4, R4 ;  /* 0x0000000407107824 */ /* 0x000fe400078e0204 */
[----:B------:R-:W-:-:S04]  /*0310*/  IMAD.WIDE R4, R9, 0x4, R2 ;  /* 0x0000000409047825 */ /* 0x000fc800078e0202 */
[----:B------:R-:W-:-:S04]  /*0320*/  IMAD.WIDE R6, R11, 0x4, R2 ;  /* 0x000000040b067825 */ /* 0x000fc800078e0202 */
[----:B------:R-:W-:Y:S02]  /*0330*/  VIADD R9, R8, 0x1 ;  /* 0x0000000108097836 */ /* 0x000fe40000000000 */
[----:B------:R-:W-:Y:S02]  /*0340*/  VIADD R11, R10, 0x1 ;  /* 0x000000010a0b7836 */ /* 0x000fe40000000000 */
[----:B------:R-:W-:Y:S02]  /*0350*/  VIADD R19, R16, 0x3 ;  /* 0x0000000310137836 */ /* 0x000fe40000000000 */
[----:B------:R-:W-:-:S04]  /*0360*/  IMAD.WIDE R16, R17, 0x4, R2 ;  /* 0x0000000411107825 */ /* 0x000fc800078e0202 */
[--C-:B------:R-:W-:Y:S01]  /*0370*/  IMAD.WIDE R10, R11, 0x4, R2.reuse ;  /* 0x000000040b0a7825 */ /* 0x100fe200078e0202 */
[----:B------:R-:W4:Y:S03]  /*0380*/  @!P3 LDG.E.EL R24, desc[UR4][R16.64] ;  /* 0x000000041018b981 */ /* 0x000f26000c2e1900 */
[--C-:B------:R-:W-:Y:S01]  /*0390*/  IMAD.WIDE R8, R9, 0x4, R2.reuse ;  /* 0x0000000409087825 */ /* 0x100fe200078e0202 */
[----:B------:R-:W5:Y:S03]  /*03a0*/  @P2 LDG.E.EL R21, desc[UR4][R10.64] ;  /* 0x000000040a152981 */ /* 0x000f66000c2e1900 */
[----:B------:R-:W-:Y:S01]  /*03b0*/  IMAD.WIDE R2, R19, 0x4, R2 ;  /* 0x0000000413027825 */ /* 0x000fe200078e0202 */
[----:B------:R-:W-:Y:S01]  /*03c0*/  CS2R R18, SRZ ;  /* 0x0000000000127805 */ /* 0x000fe2000001ff00 */
[----:B------:R1:W5:Y:S04]  /*03d0*/  @P2 LDG.E.EL R20, desc[UR4][R8.64] ;  /* 0x0000000408142981 */ /* 0x000368000c2e1900 */
[----:B------:R1:W5:Y:S04]  /*03e0*/  @!P3 LDG.E.EL R25, desc[UR4][R2.64] ;  /* 0x000000040219b981 */ /* 0x000368000c2e1900 */
[----:B------:R5:W5:Y:S01]  /*03f0*/  @!P1 LDG.E.EL R18, desc[UR4][R4.64] ;  /* 0x0000000404129981 */ /* 0x000b62000c2e1900 */
[----:B-1----:R-:W1:Y:S03]  /*0400*/  LDC.64 R8, c[0x0][0x218] ;  /* 0x00008600ff087b82 */ /* 0x002e660000000a00 */
[----:B------:R-:W5:Y:S01]  /*0410*/  @!P1 LDG.E.EL R19, desc[UR4][R6.64] ;  /* 0x0000000406139981 */ /* 0x000f62000c2e1900 */
[----:B01----:R-:W-:Y:S01]  /*0420*/  IMAD.WIDE R2, R0, 0x4, R8 ;  /* 0x0000000400027825 */ /* 0x003fe200078e0208 */
[----:B--2---:R-:W-:-:S02]  /*0430*/  SEL R23, R23, RZ, P5 ;  /* 0x000000ff17177207 */ /* 0x004fc40002800000 */
[----:B---3--:R-:W-:Y:S02]  /*0440*/  SEL R22, R22, RZ, P5 ;  /* 0x000000ff16167207 */ /* 0x008fe40002800000 */
[----:B------:R-:W-:Y:S02]  /*0450*/  ISETP.GE.AND P5, PT, R0, 0x40, PT ;  /* 0x000000400000780c */ /* 0x000fe40003fa6270 */
[----:B----4-:R-:W-:Y:S02]  /*0460*/  SEL R13, R24, RZ, !P3 ;  /* 0x000000ff180d7207 */ /* 0x010fe40005800000 */
[----:B-----5:R-:W-:Y:S02]  /*0470*/  SEL R4, R21, RZ, P2 ;  /* 0x000000ff15047207 */ /* 0x020fe40001000000 */
[----:B------:R-:W-:Y:S02]  /*0480*/  SEL R20, R20, RZ, P2 ;  /* 0x000000ff14147207 */ /* 0x000fe40001000000 */
[----:B------:R-:W-:-:S02]  /*0490*/  @P0 SEL R20, R22, R13, !P4 ;  /* 0x0000000d16140207 */ /* 0x000fc40006000000 */
[----:B------:R-:W-:Y:S02]  /*04a0*/  @P4 SEL R23, R25, RZ, !P3 ;  /* 0x000000ff19174207 */ /* 0x000fe40005800000 */
[----:B------:R-:W-:Y:S02]  /*04b0*/  SEL R5, R18, RZ, !P1 ;  /* 0x000000ff12057207 */ /* 0x000fe40004800000 */
[----:B------:R-:W-:Y:S02]  /*04c0*/  SEL R19, R19, RZ, !P1 ;  /* 0x000000ff13137207 */ /* 0x000fe40004800000 */
[----:B------:R-:W-:Y:S02]  /*04d0*/  SEL R18, R5, R20, !P1 ;  /* 0x0000001405127207 */ /* 0x000fe40004800000 */
[----:B------:R-:W-:Y:S01]  /*04e0*/  @P1 SEL R19, R4, R23, !P0 ;  /* 0x0000001704131207 */ /* 0x000fe20004000000 */
[----:B------:R-:W-:Y:S06]  /*04f0*/  @P5 EXIT ;  /* 0x000000000000594d */ /* 0x000fec0003800000 */
[----:B------:R-:W-:Y:S01]  /*0500*/  STG.E.64 desc[UR4][R2.64], R18 ;  /* 0x0000001202007986 */ /* 0x000fe2000c101b04 */
[----:B------:R-:W-:Y:S05]  /*0510*/  EXIT ;  /* 0x000000000000794d */ /* 0x000fea0003800000 */
.L_x_0:
[----:B------:R-:W-:-:S00]  /*0520*/  BRA `(.L_x_0) ;  /* 0xfffffffc00fc7947 */ /* 0x000fc0000383ffff */
[----:B------:R-:W-:-:S00]  /*0530*/  NOP ;  /* 0x0000000000007918 */ /* 0x000fc00000000000 */
        /* <DEDUP_REMOVED lines=12> */
.L_x_1:


//--------------------- .nv.constant0.triton_poi_fused_cat_0 --------------------------
	.section	.nv.constant0.triton_poi_fused_cat_0,"a",@progbits
	.sectionflags	@""
	.align	4
.nv.constant0.triton_poi_fused_cat_0:
	.zero		548
